//
// Generated by NVIDIA NVVM Compiler
//
// Compiler Build ID: CL-36424714
// Cuda compilation tools, release 13.0, V13.0.88
// Based on NVVM 20.0.0
//

.version 9.0
.target sm_100
.address_size 64

	// .globl	_Z13array_fill_1DPiii

.visible .entry _Z13array_fill_1DPiii(
	.param .u64 .ptr .align 1 _Z13array_fill_1DPiii_param_0,
	.param .u32 _Z13array_fill_1DPiii_param_1,
	.param .u32 _Z13array_fill_1DPiii_param_2
)
{
	.reg .pred 	%p<2>;
	.reg .b32 	%r<7>;
	.reg .b64 	%rd<5>;

	ld.param.u64 	%rd1, [_Z13array_fill_1DPiii_param_0];
	ld.param.u32 	%r3, [_Z13array_fill_1DPiii_param_1];
	ld.param.u32 	%r2, [_Z13array_fill_1DPiii_param_2];
	mov.u32 	%r4, %ctaid.x;
	mov.u32 	%r5, %ntid.x;
	mov.u32 	%r6, %tid.x;
	mad.lo.s32 	%r1, %r4, %r5, %r6;
	setp.ge.s32 	%p1, %r1, %r3;
	@%p1 bra 	$L__BB0_2;
	cvta.to.global.u64 	%rd2, %rd1;
	mul.wide.s32 	%rd3, %r1, 4;
	add.s64 	%rd4, %rd2, %rd3;
	st.global.u32 	[%rd4], %r2;
$L__BB0_2:
	ret;

}


// ===== COMPILED SASS (sm_100) =====

	.target	sm_100

	.elftype	@"ET_EXEC"


//--------------------- .note.nv.tkinfo           --------------------------
	.section	.note.nv.tkinfo,"",@"SHT_NOTE"
	.sectionflags	@"SHF_NOTE_NV_TKINFO"
	.tkinfo
        /*0018*/ 	.word	0x00000002
        /*0030*/ 	.string	""
        /*0030*/ 	.string	"ptxas"
        /*0030*/ 	.string	"Cuda compilation tools, release 13.0, V13.0.88"
        /*0030*/ 	.string	"Build cuda_13.0.r13.0/compiler.36424714_0"
        /*0030*/ 	.string	"-arch sm_100 -m 64 "



//--------------------- .note.nv.cuinfo           --------------------------
	.section	.note.nv.cuinfo,"",@"SHT_NOTE"
	.sectionflags	@"SHF_NOTE_NV_CUINFO"
        /*0018*/ 	.short	0x0002
        /*001a*/ 	.short	0x0064
        /*001c*/ 	.short	0x0082
	.zero		2


//--------------------- .nv.info                  --------------------------
	.section	.nv.info,"",@"SHT_CUDA_INFO"
	.align	4


	//----- nvinfo : EIATTR_REGCOUNT
	.align		4
        /*0000*/ 	.byte	0x04, 0x2f
        /*0002*/ 	.short	(.L_1 - .L_0)
	.align		4
.L_0:
        /*0004*/ 	.word	index@(_Z13array_fill_1DPiii)
        /*0008*/ 	.word	0x0000000a


	//----- nvinfo : EIATTR_FRAME_SIZE
	.align		4
.L_1:
        /*000c*/ 	.byte	0x04, 0x11
        /*000e*/ 	.short	(.L_3 - .L_2)
	.align		4
.L_2:
        /*0010*/ 	.word	index@(_Z13array_fill_1DPiii)
        /*0014*/ 	.word	0x00000000


	//----- nvinfo : EIATTR_MIN_STACK_SIZE
	.align		4
.L_3:
        /*0018*/ 	.byte	0x04, 0x12
        /*001a*/ 	.short	(.L_5 - .L_4)
	.align		4
.L_4:
        /*001c*/ 	.word	index@(_Z13array_fill_1DPiii)
        /*0020*/ 	.word	0x00000000
.L_5:


//--------------------- .nv.compat                --------------------------
	.section	.nv.compat,"",@"SHT_CUDA_COMPAT_INFO"
	.align	4
        /*0000*/ 	.byte	0x02, 0x09, 0x00, 0x00, 0x02, 0x02, 0x01, 0x00, 0x02, 0x05, 0x05, 0x00, 0x03, 0x07, 0x01, 0x01
        /*0010*/ 	.byte	0x02, 0x03, 0x00, 0x00, 0x02, 0x06, 0x01, 0x00, 0x04, 0x0b, 0x08, 0x00, 0x09, 0x00, 0x00, 0x00
        /*0020*/ 	.byte	0x00, 0x00, 0x00, 0x00


//--------------------- .nv.info._Z13array_fill_1DPiii --------------------------
	.section	.nv.info._Z13array_fill_1DPiii,"",@"SHT_CUDA_INFO"
	.sectionflags	@""
	.align	4


	//----- nvinfo : EIATTR_CUDA_API_VERSION
	.align		4
        /*0000*/ 	.byte	0x04, 0x37
        /*0002*/ 	.short	(.L_7 - .L_6)
.L_6:
        /*0004*/ 	.word	0x00000082


	//----- nvinfo : EIATTR_KPARAM_INFO
	.align		4
.L_7:
        /*0008*/ 	.byte	0x04, 0x17
        /*000a*/ 	.short	(.L_9 - .L_8)
.L_8:
        /*000c*/ 	.word	0x00000000
        /*0010*/ 	.short	0x0002
        /*0012*/ 	.short	0x000c
        /*0014*/ 	.byte	0x00, 0xf0, 0x11, 0x00


	//----- nvinfo : EIATTR_KPARAM_INFO
	.align		4
.L_9:
        /*0018*/ 	.byte	0x04, 0x17
        /*001a*/ 	.short	(.L_11 - .L_10)
.L_10:
        /*001c*/ 	.word	0x00000000
        /*0020*/ 	.short	0x0001
        /*0022*/ 	.short	0x0008
        /*0024*/ 	.byte	0x00, 0xf0, 0x11, 0x00


	//----- nvinfo : EIATTR_KPARAM_INFO
	.align		4
.L_11:
        /*0028*/ 	.byte	0x04, 0x17
        /*002a*/ 	.short	(.L_13 - .L_12)
.L_12:
        /*002c*/ 	.word	0x00000000
        /*0030*/ 	.short	0x0000
        /*0032*/ 	.short	0x0000
        /*0034*/ 	.byte	0x00, 0xf5, 0x21, 0x00


	//----- nvinfo : EIATTR_SPARSE_MMA_MASK
	.align		4
.L_13:
        /*0038*/ 	.byte	0x03, 0x50
        /*003a*/ 	.short	0x0000


	//----- nvinfo : EIATTR_MAXREG_COUNT
	.align		4
        /*003c*/ 	.byte	0x03, 0x1b
        /*003e*/ 	.short	0x00ff


	//----- nvinfo : EIATTR_MERCURY_ISA_VERSION
	.align		4
        /*0040*/ 	.byte	0x03, 0x5f
        /*0042*/ 	.short	0x0101


	//----- nvinfo : EIATTR_VRC_CTA_INIT_COUNT
	.align		4
        /*0044*/ 	.byte	0x02, 0x4a
	.zero		1
	.zero		1


	//----- nvinfo : EIATTR_EXIT_INSTR_OFFSETS
	.align		4
        /*0048*/ 	.byte	0x04, 0x1c
        /*004a*/ 	.short	(.L_15 - .L_14)


	//   ....[0]....
.L_14:
        /*004c*/ 	.word	0x00000070


	//   ....[1]....
        /*0050*/ 	.word	0x000000d0


	//----- nvinfo : EIATTR_CBANK_PARAM_SIZE
	.align		4
.L_15:
        /*0054*/ 	.byte	0x03, 0x19
        /*0056*/ 	.short	0x0010


	//----- nvinfo : EIATTR_PARAM_CBANK
	.align		4
        /*0058*/ 	.byte	0x04, 0x0a
        /*005a*/ 	.short	(.L_17 - .L_16)
	.align		4
.L_16:
        /*005c*/ 	.word	index@(.nv.constant0._Z13array_fill_1DPiii)
        /*0060*/ 	.short	0x0380
        /*0062*/ 	.short	0x0010


	//----- nvinfo : EIATTR_SW_WAR
	.align		4
.L_17:
        /*0064*/ 	.byte	0x04, 0x36
        /*0066*/ 	.short	(.L_19 - .L_18)
.L_18:
        /*0068*/ 	.word	0x00000008
.L_19:


//--------------------- .nv.callgraph             --------------------------
	.section	.nv.callgraph,"",@"SHT_CUDA_CALLGRAPH"
	.align	4
	.sectionentsize	8
	.align		4
        /*0000*/ 	.word	0x00000000
	.align		4
        /*0004*/ 	.word	0xffffffff
	.align		4
        /*0008*/ 	.word	0x00000000
	.align		4
        /*000c*/ 	.word	0xfffffffe
	.align		4
        /*0010*/ 	.word	0x00000000
	.align		4
        /*0014*/ 	.word	0xfffffffd
	.align		4
        /*0018*/ 	.word	0x00000000
	.align		4
        /*001c*/ 	.word	0xfffffffc


//--------------------- .text._Z13array_fill_1DPiii --------------------------
	.section	.text._Z13array_fill_1DPiii,"ax",@progbits
	.align	128
        .global         _Z13array_fill_1DPiii
        .type           _Z13array_fill_1DPiii,@function
        .size           _Z13array_fill_1DPiii,(.L_x_1 - _Z13array_fill_1DPiii)
        .other          _Z13array_fill_1DPiii,@"STO_CUDA_ENTRY STV_DEFAULT"
_Z13array_fill_1DPiii:
.text._Z13array_fill_1DPiii:
[----:B------:R-:W-:Y:S01]  /*0000*/  LDC R1, c[0x0][0x37c] ;  /* 0x0000df00ff017b82 */ /* 0x000fe20000000800 */
[----:B------:R-:W0:Y:S07]  /*0010*/  S2R R0, SR_TID.X ;  /* 0x0000000000007919 */ /* 0x000e2e0000002100 */
[----:B------:R-:W0:Y:S01]  /*0020*/  S2UR UR4, SR_CTAID.X ;  /* 0x00000000000479c3 */ /* 0x000e220000002500 */
[----:B------:R-:W1:Y:S07]  /*0030*/  LDCU UR5, c[0x0][0x388] ;  /* 0x00007100ff0577ac */ /* 0x000e6e0008000800 */
[----:B------:R-:W0:Y:S02]  /*0040*/  LDC R5, c[0x0][0x360] ;  /* 0x0000d800ff057b82 */ /* 0x000e240000000800 */
[----:B0-----:R-:W-:-:S05]  /*0050*/  IMAD R5, R5, UR4, R0 ;  /* 0x0000000405057c24 */ /* 0x001fca000f8e0200 */
[----:B-1----:R-:W-:-:S13]  /*0060*/  ISETP.GE.AND P0, PT, R5, UR5, PT ;  /* 0x0000000505007c0c */ /* 0x002fda000bf06270 */
[----:B------:R-:W-:Y:S05]  /*0070*/  @P0 EXIT ;  /* 0x000000000000094d */ /* 0x000fea0003800000 */
[----:B------:R-:W0:Y:S01]  /*0080*/  LDC.64 R2, c[0x0][0x380] ;  /* 0x0000e000ff027b82 */ /* 0x000e220000000a00 */
[----:B------:R-:W1:Y:S07]  /*0090*/  LDCU.64 UR4, c[0x0][0x358] ;  /* 0x00006b00ff0477ac */ /* 0x000e6e0008000a00 */
[----:B------:R-:W1:Y:S01]  /*00a0*/  LDC R7, c[0x0][0x38c] ;  /* 0x0000e300ff077b82 */ /* 0x000e620000000800 */
[----:B0-----:R-:W-:-:S05]  /*00b0*/  IMAD.WIDE R2, R5, 0x4, R2 ;  /* 0x0000000405027825 */ /* 0x001fca00078e0202 */
[----:B-1----:R-:W-:Y:S01]  /*00c0*/  STG.E desc[UR4][R2.64], R7 ;  /* 0x0000000702007986 */ /* 0x002fe2000c101904 */
[----:B------:R-:W-:Y:S05]  /*00d0*/  EXIT ;  /* 0x000000000000794d */ /* 0x000fea0003800000 */
.L_x_0:
[----:B------:R-:W-:-:S00]  /*00e0*/  BRA `(.L_x_0) ;  /* 0xfffffffc00fc7947 */ /* 0x000fc0000383ffff */
[----:B------:R-:W-:-:S00]  /*00f0*/  NOP ;  /* 0x0000000000007918 */ /* 0x000fc00000000000 */
        /* <DEDUP_REMOVED lines=8> */
.L_x_1:


//--------------------- .nv.shared.reserved.0     --------------------------
	.section	.nv.shared.reserved.0,"aw",@nobits
	.weak		__nv_reservedSMEM_offset_0_alias
	.size		__nv_reservedSMEM_offset_0_alias, 0, 64
	.other		__nv_reservedSMEM_offset_0_alias,@"STO_CUDA_RESERVED_SHARED STV_DEFAULT"
__nv_reservedSMEM_offset_0_alias:
	.zero		0
	.zero		64


//--------------------- .nv.constant0._Z13array_fill_1DPiii --------------------------
	.section	.nv.constant0._Z13array_fill_1DPiii,"a",@progbits
	.sectionflags	@""
	.align	4
.nv.constant0._Z13array_fill_1DPiii:
	.zero		912


//--------------------- SYMBOLS --------------------------

	.type		.nv.reservedSmem.offset0,@object
	.size		.nv.reservedSmem.offset0,0x4
